	.headerflags	@"EF_CUDA_TEXMODE_UNIFIED EF_CUDA_64BIT_ADDRESS EF_CUDA_ACCELERATORS EF_CUDA_SM90 EF_CUDA_VIRTUAL_SM(EF_CUDA_SM90)"
	.elftype	@"ET_EXEC"


//--------------------- .nv.info                  --------------------------
	.section	.nv.info,"",@"SHT_CUDA_INFO"
	.align	4


	//----- nvinfo : EIATTR_REGCOUNT
	.align		4
        /*0000*/ 	.byte	0x04, 0x2f
        /*0002*/ 	.short	(.L_1 - .L_0)
	.align		4
.L_0:
        /*0004*/ 	.word	index@(triton_poi_fused__prelu_kernel_convolution_7)
        /*0008*/ 	.word	0x00000014


	//----- nvinfo : EIATTR_MIN_STACK_SIZE
	.align		4
.L_1:
        /*000c*/ 	.byte	0x04, 0x12
        /*000e*/ 	.short	(.L_3 - .L_2)
	.align		4
.L_2:
        /*0010*/ 	.word	index@(triton_poi_fused__prelu_kernel_convolution_7)
        /*0014*/ 	.word	0x00000000


	//----- nvinfo : EIATTR_FRAME_SIZE
	.align		4
.L_3:
        /*0018*/ 	.byte	0x04, 0x11
        /*001a*/ 	.short	(.L_5 - .L_4)
	.align		4
.L_4:
        /*001c*/ 	.word	index@(triton_poi_fused__prelu_kernel_convolution_7)
        /*0020*/ 	.word	0x00000000


	//----- nvinfo : EIATTR_MIN_STACK_SIZE
	.align		4
.L_5:
        /*0024*/ 	.byte	0x04, 0x12
        /*0026*/ 	.short	(.L_7 - .L_6)
	.align		4
.L_6:
        /*0028*/ 	.word	index@(triton_poi_fused__prelu_kernel_convolution_7)
        /*002c*/ 	.word	0x00000000
.L_7:


//--------------------- .nv.info.triton_poi_fused__prelu_kernel_convolution_7 --------------------------
	.section	.nv.info.triton_poi_fused__prelu_kernel_convolution_7,"",@"SHT_CUDA_INFO"
	.sectionflags	@""
	.align	4


	//----- nvinfo : EIATTR_CUDA_API_VERSION
	.align		4
        /*0000*/ 	.byte	0x04, 0x37
        /*0002*/ 	.short	(.L_9 - .L_8)
.L_8:
        /*0004*/ 	.word	0x0000007c


	//----- nvinfo : EIATTR_KPARAM_INFO
	.align		4
.L_9:
        /*0008*/ 	.byte	0x04, 0x17
        /*000a*/ 	.short	(.L_11 - .L_10)
.L_10:
        /*000c*/ 	.word	0x00000000
        /*0010*/ 	.short	0x0004
        /*0012*/ 	.short	0x0020
        /*0014*/ 	.byte	0x00, 0xf0, 0x11, 0x00


	//----- nvinfo : EIATTR_KPARAM_INFO
	.align		4
.L_11:
        /*0018*/ 	.byte	0x04, 0x17
        /*001a*/ 	.short	(.L_13 - .L_12)
.L_12:
        /*001c*/ 	.word	0x00000000
        /*0020*/ 	.short	0x0003
        /*0022*/ 	.short	0x0018
        /*0024*/ 	.byte	0x00, 0xf4, 0x21, 0x00


	//----- nvinfo : EIATTR_KPARAM_INFO
	.align		4
.L_13:
        /*0028*/ 	.byte	0x04, 0x17
        /*002a*/ 	.short	(.L_15 - .L_14)
.L_14:
        /*002c*/ 	.word	0x00000000
        /*0030*/ 	.short	0x0002
        /*0032*/ 	.short	0x0010
        /*0034*/ 	.byte	0x00, 0xf4, 0x21, 0x00


	//----- nvinfo : EIATTR_KPARAM_INFO
	.align		4
.L_15:
        /*0038*/ 	.byte	0x04, 0x17
        /*003a*/ 	.short	(.L_17 - .L_16)
.L_16:
        /*003c*/ 	.word	0x00000000
        /*0040*/ 	.short	0x0001
        /*0042*/ 	.short	0x0008
        /*0044*/ 	.byte	0x00, 0xf4, 0x21, 0x00


	//----- nvinfo : EIATTR_KPARAM_INFO
	.align		4
.L_17:
        /*0048*/ 	.byte	0x04, 0x17
        /*004a*/ 	.short	(.L_19 - .L_18)
.L_18:
        /*004c*/ 	.word	0x00000000
        /*0050*/ 	.short	0x0000
        /*0052*/ 	.short	0x0000
        /*0054*/ 	.byte	0x00, 0xf4, 0x21, 0x00


	//----- nvinfo : EIATTR_SPARSE_MMA_MASK
	.align		4
.L_19:
        /*0058*/ 	.byte	0x03, 0x50
        /*005a*/ 	.short	0x0000


	//----- nvinfo : EIATTR_MAXREG_COUNT
	.align		4
        /*005c*/ 	.byte	0x03, 0x1b
        /*005e*/ 	.short	0x00ff


	//----- nvinfo : EIATTR_EXIT_INSTR_OFFSETS
	.align		4
        /*0060*/ 	.byte	0x04, 0x1c
        /*0062*/ 	.short	(.L_21 - .L_20)


	//   ....[0]....
.L_20:
        /*0064*/ 	.word	0x00000200


	//----- nvinfo : EIATTR_REQNTID
	.align		4
.L_21:
        /*0068*/ 	.byte	0x04, 0x10
        /*006a*/ 	.short	(.L_23 - .L_22)
.L_22:
        /*006c*/ 	.word	0x00000100
        /*0070*/ 	.word	0x00000001
        /*0074*/ 	.word	0x00000001


	//----- nvinfo : EIATTR_CBANK_PARAM_SIZE
	.align		4
.L_23:
        /*0078*/ 	.byte	0x03, 0x19
        /*007a*/ 	.short	0x0024


	//----- nvinfo : EIATTR_PARAM_CBANK
	.align		4
        /*007c*/ 	.byte	0x04, 0x0a
        /*007e*/ 	.short	(.L_25 - .L_24)
	.align		4
.L_24:
        /*0080*/ 	.word	index@(.nv.constant0.triton_poi_fused__prelu_kernel_convolution_7)
        /*0084*/ 	.short	0x0210
        /*0086*/ 	.short	0x0024


	//----- nvinfo : EIATTR_SW_WAR
	.align		4
.L_25:
        /*0088*/ 	.byte	0x04, 0x36
        /*008a*/ 	.short	(.L_27 - .L_26)
.L_26:
        /*008c*/ 	.word	0x00000008
.L_27:


//--------------------- .nv.callgraph             --------------------------
	.section	.nv.callgraph,"",@"SHT_CUDA_CALLGRAPH"
	.align	4
	.sectionentsize	8
	.align		4
        /*0000*/ 	.word	0x00000000
	.align		4
        /*0004*/ 	.word	0xffffffff
	.align		4
        /*0008*/ 	.word	0x00000000
	.align		4
        /*000c*/ 	.word	0xfffffffe
	.align		4
        /*0010*/ 	.word	0x00000000
	.align		4
        /*0014*/ 	.word	0xfffffffd
	.align		4
        /*0018*/ 	.word	0x00000000
	.align		4
        /*001c*/ 	.word	0xfffffffc


//--------------------- .text.triton_poi_fused__prelu_kernel_convolution_7 --------------------------
	.section	.text.triton_poi_fused__prelu_kernel_convolution_7,"ax",@progbits
	.align	128
        .global         triton_poi_fused__prelu_kernel_convolution_7
        .type           triton_poi_fused__prelu_kernel_convolution_7,@function
        .size           triton_poi_fused__prelu_kernel_convolution_7,(.L_x_1 - triton_poi_fused__prelu_kernel_convolution_7)
        .other          triton_poi_fused__prelu_kernel_convolution_7,@"STO_CUDA_ENTRY STV_DEFAULT"
triton_poi_fused__prelu_kernel_convolution_7:
.text.triton_poi_fused__prelu_kernel_convolution_7:
[----:B------:R-:W-:Y:S01]  /*0000*/  LDC R1, c[0x0][0x28] ;  /* 0x00000a00ff017b82 */ /* 0x000fe20000000800 */
[----:B------:R-:W1:Y:S07]  /*0010*/  S2R R0, SR_TID.X ;  /* 0x0000000000007919 */ /* 0x000e6e0000002100 */
[----:B------:R-:W2:Y:S01]  /*0020*/  LDC.64 R4, c[0x0][0x218] ;  /* 0x00008600ff047b82 */ /* 0x000ea20000000a00 */
[----:B------:R-:W-:Y:S01]  /*0030*/  ULDC.64 UR4, c[0x0][0x208] ;  /* 0x0000820000047ab9 */ /* 0x000fe20000000a00 */
[----:B------:R-:W3:Y:S06]  /*0040*/  S2R R11, SR_CTAID.X ;  /* 0x00000000000b7919 */ /* 0x000eec0000002500 */
[----:B------:R-:W4:Y:S01]  /*0050*/  LDC.64 R2, c[0x0][0x210] ;  /* 0x00008400ff027b82 */ /* 0x000f220000000a00 */
[----:B-1----:R-:W-:Y:S01]  /*0060*/  IMAD.SHL.U32 R0, R0, 0x2, RZ ;  /* 0x0000000200007824 */ /* 0x002fe200078e00ff */
[----:B---3--:R-:W-:-:S04]  /*0070*/  SHF.R.S32.HI R6, RZ, 0x16, R11 ;  /* 0x00000016ff067819 */ /* 0x008fc8000001140b */
[----:B------:R-:W-:-:S04]  /*0080*/  LOP3.LUT R0, R0, 0x1fe, RZ, 0xc0, !PT ;  /* 0x000001fe00007812 */ /* 0x000fc800078ec0ff */
[----:B------:R-:W-:Y:S02]  /*0090*/  LEA R11, R11, R0, 0x9 ;  /* 0x000000000b0b7211 */ /* 0x000fe400078e48ff */
[----:B------:R-:W-:Y:S02]  /*00a0*/  SGXT R0, R6, 0x1 ;  /* 0x000000010600781a */ /* 0x000fe40000000200 */
[----:B------:R-:W1:Y:S01]  /*00b0*/  LDC.64 R6, c[0x0][0x220] ;  /* 0x00008800ff067b82 */ /* 0x000e620000000a00 */
[----:B----4-:R-:W-:Y:S01]  /*00c0*/  IMAD.WIDE R2, R11, 0x4, R2 ;  /* 0x000000040b027825 */ /* 0x010fe200078e0202 */
[----:B------:R-:W-:-:S04]  /*00d0*/  LEA.HI R0, R0, R11, RZ, 0x5 ;  /* 0x0000000b00007211 */ /* 0x000fc800078f28ff */
[----:B------:R-:W-:Y:S01]  /*00e0*/  LOP3.LUT R0, R0, 0xffffffe0, RZ, 0xc0, !PT ;  /* 0xffffffe000007812 */ /* 0x000fe200078ec0ff */
[----:B------:R-:W3:Y:S04]  /*00f0*/  LDG.E.64 R12, desc[UR4][R2.64] ;  /* 0x00000004020c7981 */ /* 0x000ee8000c1e1b00 */
[----:B------:R-:W-:-:S04]  /*0100*/  IMAD.IADD R9, R11, 0x1, -R0 ;  /* 0x000000010b097824 */ /* 0x000fc800078e0a00 */
[----:B--2---:R-:W-:Y:S02]  /*0110*/  IMAD.WIDE R4, R9, 0x4, R4 ;  /* 0x0000000409047825 */ /* 0x004fe400078e0204 */
[----:B------:R-:W2:Y:S04]  /*0120*/  LDC.64 R8, c[0x0][0x228] ;  /* 0x00008a00ff087b82 */ /* 0x000ea80000000a00 */
[----:B------:R-:W3:Y:S04]  /*0130*/  LDG.E.EL.64 R4, desc[UR4][R4.64] ;  /* 0x0000000404047981 */ /* 0x000ee8000c2e1b00 */
[----:B-1----:R-:W4:Y:S01]  /*0140*/  LDG.E R6, desc[UR4][R6.64] ;  /* 0x0000000406067981 */ /* 0x002f22000c1e1900 */
[----:B--2---:R-:W-:-:S04]  /*0150*/  IMAD.WIDE R8, R11, 0x4, R8 ;  /* 0x000000040b087825 */ /* 0x004fc800078e0208 */
[C---:B---3--:R-:W-:Y:S01]  /*0160*/  FADD R14, R12.reuse, R4 ;  /* 0x000000040c0e7221 */ /* 0x048fe20000000000 */
[C---:B------:R-:W-:Y:S01]  /*0170*/  FADD R15, R13.reuse, R5 ;  /* 0x000000050d0f7221 */ /* 0x040fe20000000000 */
[----:B------:R-:W-:Y:S02]  /*0180*/  FSETP.GT.AND P0, PT, R12, -R4, PT ;  /* 0x800000040c00720b */ /* 0x000fe40003f04000 */
[C---:B----4-:R-:W-:Y:S01]  /*0190*/  FMUL R17, R6.reuse, R14 ;  /* 0x0000000e06117220 */ /* 0x050fe20000400000 */
[----:B------:R-:W-:Y:S01]  /*01a0*/  FMUL R0, R6, R15 ;  /* 0x0000000f06007220 */ /* 0x000fe20000400000 */
[----:B------:R-:W-:-:S03]  /*01b0*/  FSETP.GT.AND P1, PT, R13, -R5, PT ;  /* 0x800000050d00720b */ /* 0x000fc60003f24000 */
[----:B------:R-:W-:Y:S02]  /*01c0*/  FSEL R10, R14, R17, P0 ;  /* 0x000000110e0a7208 */ /* 0x000fe40000000000 */
[----:B------:R-:W-:Y:S01]  /*01d0*/  FSEL R11, R15, R0, P1 ;  /* 0x000000000f0b7208 */ /* 0x000fe20000800000 */
[----:B------:R-:W-:Y:S04]  /*01e0*/  STG.E.64 desc[UR4][R2.64], R14 ;  /* 0x0000000e02007986 */ /* 0x000fe8000c101b04 */
[----:B------:R-:W-:Y:S01]  /*01f0*/  STG.E.64 desc[UR4][R8.64], R10 ;  /* 0x0000000a08007986 */ /* 0x000fe2000c101b04 */
[----:B------:R-:W-:Y:S05]  /*0200*/  EXIT ;  /* 0x000000000000794d */ /* 0x000fea0003800000 */
.L_x_0:
[----:B------:R-:W-:-:S00]  /*0210*/  BRA `(.L_x_0) ;  /* 0xfffffffc00fc7947 */ /* 0x000fc0000383ffff */
[----:B------:R-:W-:-:S00]  /*0220*/  NOP ;  /* 0x0000000000007918 */ /* 0x000fc00000000000 */
        /* <DEDUP_REMOVED lines=13> */
.L_x_1:


//--------------------- .nv.constant0.triton_poi_fused__prelu_kernel_convolution_7 --------------------------
	.section	.nv.constant0.triton_poi_fused__prelu_kernel_convolution_7,"a",@progbits
	.sectionflags	@""
	.align	4
.nv.constant0.triton_poi_fused__prelu_kernel_convolution_7:
	.zero		564
